	.headerflags	@"EF_CUDA_TEXMODE_UNIFIED EF_CUDA_64BIT_ADDRESS EF_CUDA_ACCELERATORS EF_CUDA_SM90 EF_CUDA_VIRTUAL_SM(EF_CUDA_SM90)"
	.elftype	@"ET_EXEC"


//--------------------- .nv.info                  --------------------------
	.section	.nv.info,"",@"SHT_CUDA_INFO"
	.align	4


	//----- nvinfo : EIATTR_REGCOUNT
	.align		4
        /*0000*/ 	.byte	0x04, 0x2f
        /*0002*/ 	.short	(.L_3 - .L_2)
	.align		4
.L_2:
        /*0004*/ 	.word	index@(triton_poi_fused__native_batch_norm_legit_no_training_mul_sigmoid_0)
        /*0008*/ 	.word	0x00000013


	//----- nvinfo : EIATTR_MIN_STACK_SIZE
	.align		4
.L_3:
        /*000c*/ 	.byte	0x04, 0x12
        /*000e*/ 	.short	(.L_5 - .L_4)
	.align		4
.L_4:
        /*0010*/ 	.word	index@(triton_poi_fused__native_batch_norm_legit_no_training_mul_sigmoid_0)
        /*0014*/ 	.word	0x00000000


	//----- nvinfo : EIATTR_FRAME_SIZE
	.align		4
.L_5:
        /*0018*/ 	.byte	0x04, 0x11
        /*001a*/ 	.short	(.L_7 - .L_6)
	.align		4
.L_6:
        /*001c*/ 	.word	index@(triton_poi_fused__native_batch_norm_legit_no_training_mul_sigmoid_0)
        /*0020*/ 	.word	0x00000000


	//----- nvinfo : EIATTR_MIN_STACK_SIZE
	.align		4
.L_7:
        /*0024*/ 	.byte	0x04, 0x12
        /*0026*/ 	.short	(.L_9 - .L_8)
	.align		4
.L_8:
        /*0028*/ 	.word	index@(triton_poi_fused__native_batch_norm_legit_no_training_mul_sigmoid_0)
        /*002c*/ 	.word	0x00000000
.L_9:


//--------------------- .nv.info.triton_poi_fused__native_batch_norm_legit_no_training_mul_sigmoid_0 --------------------------
	.section	.nv.info.triton_poi_fused__native_batch_norm_legit_no_training_mul_sigmoid_0,"",@"SHT_CUDA_INFO"
	.sectionflags	@""
	.align	4


	//----- nvinfo : EIATTR_CUDA_API_VERSION
	.align		4
        /*0000*/ 	.byte	0x04, 0x37
        /*0002*/ 	.short	(.L_11 - .L_10)
.L_10:
        /*0004*/ 	.word	0x0000007c


	//----- nvinfo : EIATTR_KPARAM_INFO
	.align		4
.L_11:
        /*0008*/ 	.byte	0x04, 0x17
        /*000a*/ 	.short	(.L_13 - .L_12)
.L_12:
        /*000c*/ 	.word	0x00000000
        /*0010*/ 	.short	0x0006
        /*0012*/ 	.short	0x0030
        /*0014*/ 	.byte	0x00, 0xf0, 0x11, 0x00


	//----- nvinfo : EIATTR_KPARAM_INFO
	.align		4
.L_13:
        /*0018*/ 	.byte	0x04, 0x17
        /*001a*/ 	.short	(.L_15 - .L_14)
.L_14:
        /*001c*/ 	.word	0x00000000
        /*0020*/ 	.short	0x0005
        /*0022*/ 	.short	0x0028
        /*0024*/ 	.byte	0x00, 0xf4, 0x21, 0x00


	//----- nvinfo : EIATTR_KPARAM_INFO
	.align		4
.L_15:
        /*0028*/ 	.byte	0x04, 0x17
        /*002a*/ 	.short	(.L_17 - .L_16)
.L_16:
        /*002c*/ 	.word	0x00000000
        /*0030*/ 	.short	0x0004
        /*0032*/ 	.short	0x0020
        /*0034*/ 	.byte	0x00, 0xf4, 0x21, 0x00


	//----- nvinfo : EIATTR_KPARAM_INFO
	.align		4
.L_17:
        /*0038*/ 	.byte	0x04, 0x17
        /*003a*/ 	.short	(.L_19 - .L_18)
.L_18:
        /*003c*/ 	.word	0x00000000
        /*0040*/ 	.short	0x0003
        /*0042*/ 	.short	0x0018
        /*0044*/ 	.byte	0x00, 0xf4, 0x21, 0x00


	//----- nvinfo : EIATTR_KPARAM_INFO
	.align		4
.L_19:
        /*0048*/ 	.byte	0x04, 0x17
        /*004a*/ 	.short	(.L_21 - .L_20)
.L_20:
        /*004c*/ 	.word	0x00000000
        /*0050*/ 	.short	0x0002
        /*0052*/ 	.short	0x0010
        /*0054*/ 	.byte	0x00, 0xf4, 0x21, 0x00


	//----- nvinfo : EIATTR_KPARAM_INFO
	.align		4
.L_21:
        /*0058*/ 	.byte	0x04, 0x17
        /*005a*/ 	.short	(.L_23 - .L_22)
.L_22:
        /*005c*/ 	.word	0x00000000
        /*0060*/ 	.short	0x0001
        /*0062*/ 	.short	0x0008
        /*0064*/ 	.byte	0x00, 0xf4, 0x21, 0x00


	//----- nvinfo : EIATTR_KPARAM_INFO
	.align		4
.L_23:
        /*0068*/ 	.byte	0x04, 0x17
        /*006a*/ 	.short	(.L_25 - .L_24)
.L_24:
        /*006c*/ 	.word	0x00000000
        /*0070*/ 	.short	0x0000
        /*0072*/ 	.short	0x0000
        /*0074*/ 	.byte	0x00, 0xf4, 0x21, 0x00


	//----- nvinfo : EIATTR_SPARSE_MMA_MASK
	.align		4
.L_25:
        /*0078*/ 	.byte	0x03, 0x50
        /*007a*/ 	.short	0x0000


	//----- nvinfo : EIATTR_MAXREG_COUNT
	.align		4
        /*007c*/ 	.byte	0x03, 0x1b
        /*007e*/ 	.short	0x00ff


	//----- nvinfo : EIATTR_EXIT_INSTR_OFFSETS
	.align		4
        /*0080*/ 	.byte	0x04, 0x1c
        /*0082*/ 	.short	(.L_27 - .L_26)


	//   ....[0]....
.L_26:
        /*0084*/ 	.word	0x000003d0


	//   ....[1]....
        /*0088*/ 	.word	0x000003f0


	//----- nvinfo : EIATTR_REQNTID
	.align		4
.L_27:
        /*008c*/ 	.byte	0x04, 0x10
        /*008e*/ 	.short	(.L_29 - .L_28)
.L_28:
        /*0090*/ 	.word	0x00000080
        /*0094*/ 	.word	0x00000001
        /*0098*/ 	.word	0x00000001


	//----- nvinfo : EIATTR_CBANK_PARAM_SIZE
	.align		4
.L_29:
        /*009c*/ 	.byte	0x03, 0x19
        /*009e*/ 	.short	0x0034


	//----- nvinfo : EIATTR_PARAM_CBANK
	.align		4
        /*00a0*/ 	.byte	0x04, 0x0a
        /*00a2*/ 	.short	(.L_31 - .L_30)
	.align		4
.L_30:
        /*00a4*/ 	.word	index@(.nv.constant0.triton_poi_fused__native_batch_norm_legit_no_training_mul_sigmoid_0)
        /*00a8*/ 	.short	0x0210
        /*00aa*/ 	.short	0x0034


	//----- nvinfo : EIATTR_SW_WAR
	.align		4
.L_31:
        /*00ac*/ 	.byte	0x04, 0x36
        /*00ae*/ 	.short	(.L_33 - .L_32)
.L_32:
        /*00b0*/ 	.word	0x00000008
.L_33:


//--------------------- .nv.callgraph             --------------------------
	.section	.nv.callgraph,"",@"SHT_CUDA_CALLGRAPH"
	.align	4
	.sectionentsize	8
	.align		4
        /*0000*/ 	.word	0x00000000
	.align		4
        /*0004*/ 	.word	0xffffffff
	.align		4
        /*0008*/ 	.word	0x00000000
	.align		4
        /*000c*/ 	.word	0xfffffffe
	.align		4
        /*0010*/ 	.word	0x00000000
	.align		4
        /*0014*/ 	.word	0xfffffffd
	.align		4
        /*0018*/ 	.word	0x00000000
	.align		4
        /*001c*/ 	.word	0xfffffffc


//--------------------- .nv.constant4             --------------------------
	.section	.nv.constant4,"a",@progbits
	.align	8
	.align		8
.nv.constant4:
        /*0000*/ 	.dword	_$_str
	.align		8
        /*0008*/ 	.dword	_$_str_$_2


//--------------------- .text.triton_poi_fused__native_batch_norm_legit_no_training_mul_sigmoid_0 --------------------------
	.section	.text.triton_poi_fused__native_batch_norm_legit_no_training_mul_sigmoid_0,"ax",@progbits
	.align	128
        .global         triton_poi_fused__native_batch_norm_legit_no_training_mul_sigmoid_0
        .type           triton_poi_fused__native_batch_norm_legit_no_training_mul_sigmoid_0,@function
        .size           triton_poi_fused__native_batch_norm_legit_no_training_mul_sigmoid_0,(.L_x_1 - triton_poi_fused__native_batch_norm_legit_no_training_mul_sigmoid_0)
        .other          triton_poi_fused__native_batch_norm_legit_no_training_mul_sigmoid_0,@"STO_CUDA_ENTRY STV_DEFAULT"
triton_poi_fused__native_batch_norm_legit_no_training_mul_sigmoid_0:
.text.triton_poi_fused__native_batch_norm_legit_no_training_mul_sigmoid_0:
[----:B------:R-:W0:Y:S01]  /*0000*/  LDC R1, c[0x0][0x28] ;  /* 0x00000a00ff017b82 */ /* 0x000e220000000800 */
[----:B------:R-:W1:Y:S07]  /*0010*/  S2R R0, SR_TID.X ;  /* 0x0000000000007919 */ /* 0x000e6e0000002100 */
[----:B------:R-:W2:Y:S01]  /*0020*/  LDC.64 R6, c[0x0][0x228] ;  /* 0x00008a00ff067b82 */ /* 0x000ea20000000a00 */
[----:B------:R-:W-:Y:S01]  /*0030*/  CS2R R14, SRZ ;  /* 0x00000000000e7805 */ /* 0x000fe2000001ff00 */
[----:B------:R-:W-:Y:S01]  /*0040*/  ULDC.64 UR4, c[0x0][0x208] ;  /* 0x0000820000047ab9 */ /* 0x000fe20000000a00 */
[----:B------:R-:W3:Y:S05]  /*0050*/  S2R R3, SR_CTAID.X ;  /* 0x0000000000037919 */ /* 0x000eea0000002500 */
[----:B------:R-:W4:Y:S08]  /*0060*/  LDC.64 R4, c[0x0][0x220] ;  /* 0x00008800ff047b82 */ /* 0x000f300000000a00 */
[----:B------:R-:W5:Y:S08]  /*0070*/  LDC.64 R8, c[0x0][0x230] ;  /* 0x00008c00ff087b82 */ /* 0x000f700000000a00 */
[----:B------:R-:W5:Y:S01]  /*0080*/  LDC.64 R10, c[0x0][0x238] ;  /* 0x00008e00ff0a7b82 */ /* 0x000f620000000a00 */
[----:B-1----:R-:W-:-:S02]  /*0090*/  LOP3.LUT R0, R0, 0x7f, RZ, 0xc0, !PT ;  /* 0x0000007f00007812 */ /* 0x002fc400078ec0ff */
[----:B---3--:R-:W-:Y:S02]  /*00a0*/  SHF.R.S32.HI R2, RZ, 0x18, R3 ;  /* 0x00000018ff027819 */ /* 0x008fe40000011403 */
[----:B------:R-:W-:Y:S02]  /*00b0*/  LEA R0, R3, R0, 0x7 ;  /* 0x0000000003007211 */ /* 0x000fe400078e38ff */
[----:B------:R-:W-:Y:S02]  /*00c0*/  SGXT R3, R2, 0x1 ;  /* 0x000000010203781a */ /* 0x000fe40000000200 */
[----:B------:R-:W-:Y:S02]  /*00d0*/  ISETP.GE.AND P0, PT, R0, 0x80, PT ;  /* 0x000000800000780c */ /* 0x000fe40003f06270 */
[----:B------:R-:W-:-:S04]  /*00e0*/  LEA.HI R3, R3, R0, RZ, 0x4 ;  /* 0x0000000003037211 */ /* 0x000fc800078f20ff */
[----:B------:R-:W-:-:S04]  /*00f0*/  SHF.R.S32.HI R2, RZ, 0x4, R3 ;  /* 0x00000004ff027819 */ /* 0x000fc80000011403 */
[----:B------:R-:W-:-:S04]  /*0100*/  LEA.HI R3, R3, R2, RZ, 0x1 ;  /* 0x0000000203037211 */ /* 0x000fc800078f08ff */
[----:B------:R-:W-:-:S04]  /*0110*/  LOP3.LUT R3, R3, 0xfffffffe, RZ, 0xc0, !PT ;  /* 0xfffffffe03037812 */ /* 0x000fc800078ec0ff */
[----:B------:R-:W-:Y:S02]  /*0120*/  IADD3 R13, R2, -R3, RZ ;  /* 0x80000003020d7210 */ /* 0x000fe40007ffe0ff */
[----:B------:R-:W1:Y:S03]  /*0130*/  LDC.64 R2, c[0x0][0x218] ;  /* 0x00008600ff027b82 */ /* 0x000e660000000a00 */
[----:B--2---:R-:W-:-:S05]  /*0140*/  IMAD.WIDE R6, R13, 0x4, R6 ;  /* 0x000000040d067825 */ /* 0x004fca00078e0206 */
[----:B------:R5:W2:Y:S01]  /*0150*/  @!P0 LDG.E.EL R14, desc[UR4][R6.64] ;  /* 0x00000004060e8981 */ /* 0x000aa2000c2e1900 */
[----:B------:R-:W-:Y:S01]  /*0160*/  HFMA2.MMA R12, -RZ, RZ, 0, 0 ;  /* 0x00000000ff0c7435 */ /* 0x000fe200000001ff */
[----:B----4-:R-:W-:-:S05]  /*0170*/  IMAD.WIDE R4, R13, 0x4, R4 ;  /* 0x000000040d047825 */ /* 0x010fca00078e0204 */
[----:B------:R-:W3:Y:S01]  /*0180*/  @!P0 LDG.E.EL R15, desc[UR4][R4.64] ;  /* 0x00000004040f8981 */ /* 0x000ee2000c2e1900 */
[----:B-----5:R-:W-:-:S04]  /*0190*/  IMAD.WIDE R6, R13, 0x4, R8 ;  /* 0x000000040d067825 */ /* 0x020fc800078e0208 */
[----:B-1----:R-:W-:-:S04]  /*01a0*/  IMAD.WIDE R2, R0, 0x4, R2 ;  /* 0x0000000400027825 */ /* 0x002fc800078e0202 */
[----:B0-----:R-:W-:Y:S01]  /*01b0*/  IMAD.WIDE R8, R13, 0x4, R10 ;  /* 0x000000040d087825 */ /* 0x001fe200078e020a */
[----:B------:R0:W3:Y:S01]  /*01c0*/  @!P0 LDG.E R12, desc[UR4][R2.64] ;  /* 0x00000004020c8981 */ /* 0x0000e2000c1e1900 */
[----:B------:R-:W-:-:S06]  /*01d0*/  CS2R R10, SRZ ;  /* 0x00000000000a7805 */ /* 0x000fcc000001ff00 */
[----:B------:R-:W4:Y:S04]  /*01e0*/  @!P0 LDG.E.EL R10, desc[UR4][R6.64] ;  /* 0x00000004060a8981 */ /* 0x000f28000c2e1900 */
[----:B------:R-:W4:Y:S01]  /*01f0*/  @!P0 LDG.E.EL R11, desc[UR4][R8.64] ;  /* 0x00000004080b8981 */ /* 0x000f22000c2e1900 */
[----:B------:R-:W-:Y:S01]  /*0200*/  MOV R16, 0x3e800000 ;  /* 0x3e80000000107802 */ /* 0x000fe20000000f00 */
[----:B--2---:R-:W-:-:S04]  /*0210*/  FADD R14, R14, 0.0010000000474974513054 ;  /* 0x3a83126f0e0e7421 */ /* 0x004fc80000000000 */
[----:B------:R-:W1:Y:S02]  /*0220*/  MUFU.SQRT R13, R14 ;  /* 0x0000000e000d7308 */ /* 0x000e640000002000 */
[C---:B-1----:R-:W-:Y:S02]  /*0230*/  FSETP.GT.AND P1, PT, R13.reuse, 8.50705917302346158658e+37, PT ;  /* 0x7e8000000d00780b */ /* 0x042fe40003f24000 */
[----:B------:R-:W-:-:S11]  /*0240*/  FSETP.GEU.AND P2, PT, R13, 1.175494350822287508e-38, PT ;  /* 0x008000000d00780b */ /* 0x000fd60003f4e000 */
[----:B------:R-:W-:-:S04]  /*0250*/  @P1 FMUL R13, R13, 0.25 ;  /* 0x3e8000000d0d1820 */ /* 0x000fc80000400000 */
[----:B------:R-:W-:-:S06]  /*0260*/  @!P2 FMUL R13, R13, 16777216 ;  /* 0x4b8000000d0da820 */ /* 0x000fcc0000400000 */
[----:B------:R-:W1:Y:S01]  /*0270*/  MUFU.RCP R13, R13 ;  /* 0x0000000d000d7308 */ /* 0x000e620000001000 */
[----:B0-----:R-:W-:Y:S01]  /*0280*/  FSEL R2, R16, 1, P1 ;  /* 0x3f80000010027808 */ /* 0x001fe20000800000 */
[----:B---3--:R-:W-:-:S04]  /*0290*/  FADD R12, -R15, R12 ;  /* 0x0000000c0f0c7221 */ /* 0x008fc80000000100 */
[----:B------:R-:W-:-:S04]  /*02a0*/  @!P2 FMUL R2, R2, 16777216 ;  /* 0x4b8000000202a820 */ /* 0x000fc80000400000 */
[----:B-1----:R-:W-:-:S04]  /*02b0*/  FMUL R3, R13, R2 ;  /* 0x000000020d037220 */ /* 0x002fc80000400000 */
[----:B------:R-:W-:-:S04]  /*02c0*/  FMUL R12, R12, R3 ;  /* 0x000000030c0c7220 */ /* 0x000fc80000400000 */
[----:B----4-:R-:W-:-:S04]  /*02d0*/  FFMA R10, R12, R10, R11 ;  /* 0x0000000a0c0a7223 */ /* 0x010fc8000000000b */
[----:B------:R-:W-:-:S04]  /*02e0*/  FADD R2, RZ, -R10 ;  /* 0x8000000aff027221 */ /* 0x000fc80000000000 */
[----:B------:R-:W-:-:S05]  /*02f0*/  FMUL R4, R2, 1.4426950216293334961 ;  /* 0x3fb8aa3b02047820 */ /* 0x000fca0000400000 */
[----:B------:R-:W-:-:S13]  /*0300*/  FSETP.GEU.AND P1, PT, R4, -126, PT ;  /* 0xc2fc00000400780b */ /* 0x000fda0003f2e000 */
[----:B------:R-:W-:-:S04]  /*0310*/  @!P1 FMUL R4, R4, 0.5 ;  /* 0x3f00000004049820 */ /* 0x000fc80000400000 */
[----:B------:R-:W0:Y:S02]  /*0320*/  MUFU.EX2 R2, R4 ;  /* 0x0000000400027308 */ /* 0x000e240000000800 */
[----:B0-----:R-:W-:-:S04]  /*0330*/  @!P1 FMUL R2, R2, R2 ;  /* 0x0000000202029220 */ /* 0x001fc80000400000 */
[----:B------:R-:W-:Y:S02]  /*0340*/  FADD R5, R2, 1 ;  /* 0x3f80000002057421 */ /* 0x000fe40000000000 */
[----:B------:R-:W0:Y:S03]  /*0350*/  LDC.64 R2, c[0x0][0x210] ;  /* 0x00008400ff027b82 */ /* 0x000e260000000a00 */
[----:B------:R-:W-:-:S13]  /*0360*/  FSETP.GT.AND P1, PT, R5, 8.50705917302346158658e+37, PT ;  /* 0x7e8000000500780b */ /* 0x000fda0003f24000 */
[----:B------:R-:W-:-:S06]  /*0370*/  @P1 FMUL R5, R5, 0.25 ;  /* 0x3e80000005051820 */ /* 0x000fcc0000400000 */
[----:B------:R-:W1:Y:S01]  /*0380*/  MUFU.RCP R5, R5 ;  /* 0x0000000500057308 */ /* 0x000e620000001000 */
[----:B------:R-:W-:Y:S01]  /*0390*/  FSEL R6, R16, 1, P1 ;  /* 0x3f80000010067808 */ /* 0x000fe20000800000 */
[----:B0-----:R-:W-:-:S04]  /*03a0*/  IMAD.WIDE R2, R0, 0x4, R2 ;  /* 0x0000000400027825 */ /* 0x001fc800078e0202 */
[----:B-1----:R-:W-:-:S04]  /*03b0*/  FMUL R7, R5, R6 ;  /* 0x0000000605077220 */ /* 0x002fc80000400000 */
[----:B------:R-:W-:Y:S01]  /*03c0*/  FMUL R7, R10, R7 ;  /* 0x000000070a077220 */ /* 0x000fe20000400000 */
[----:B------:R-:W-:Y:S06]  /*03d0*/  @P0 EXIT ;  /* 0x000000000000094d */ /* 0x000fec0003800000 */
[----:B------:R-:W-:Y:S01]  /*03e0*/  STG.E desc[UR4][R2.64], R7 ;  /* 0x0000000702007986 */ /* 0x000fe2000c101904 */
[----:B------:R-:W-:Y:S05]  /*03f0*/  EXIT ;  /* 0x000000000000794d */ /* 0x000fea0003800000 */
.L_x_0:
[----:B------:R-:W-:-:S00]  /*0400*/  BRA `(.L_x_0) ;  /* 0xfffffffc00fc7947 */ /* 0x000fc0000383ffff */
[----:B------:R-:W-:-:S00]  /*0410*/  NOP ;  /* 0x0000000000007918 */ /* 0x000fc00000000000 */
        /* <DEDUP_REMOVED lines=14> */
.L_x_1:


//--------------------- .nv.global.init           --------------------------
	.section	.nv.global.init,"aw",@progbits
.nv.global.init:
	.type		_$_str,@object
	.size		_$_str,(_$_str_$_2 - _$_str)
_$_str:
        /*0000*/ 	.byte	0x5f, 0x5f, 0x43, 0x55, 0x44, 0x41, 0x5f, 0x46, 0x54, 0x5a, 0x00
	.type		_$_str_$_2,@object
	.size		_$_str_$_2,(.L_1 - _$_str_$_2)
_$_str_$_2:
        /*000b*/ 	.byte	0x5f, 0x5f, 0x43, 0x55, 0x44, 0x41, 0x5f, 0x50, 0x52, 0x45, 0x43, 0x5f, 0x53, 0x51, 0x52, 0x54
        /*001b*/ 	.byte	0x00
.L_1:


//--------------------- .nv.constant0.triton_poi_fused__native_batch_norm_legit_no_training_mul_sigmoid_0 --------------------------
	.section	.nv.constant0.triton_poi_fused__native_batch_norm_legit_no_training_mul_sigmoid_0,"a",@progbits
	.sectionflags	@""
	.align	4
.nv.constant0.triton_poi_fused__native_batch_norm_legit_no_training_mul_sigmoid_0:
	.zero		580
